	.headerflags	@"EF_CUDA_TEXMODE_UNIFIED EF_CUDA_64BIT_ADDRESS EF_CUDA_ACCELERATORS EF_CUDA_SM90 EF_CUDA_VIRTUAL_SM(EF_CUDA_SM90)"
	.elftype	@"ET_EXEC"


//--------------------- .nv.info                  --------------------------
	.section	.nv.info,"",@"SHT_CUDA_INFO"
	.align	4


	//----- nvinfo : EIATTR_REGCOUNT
	.align		4
        /*0000*/ 	.byte	0x04, 0x2f
        /*0002*/ 	.short	(.L_1 - .L_0)
	.align		4
.L_0:
        /*0004*/ 	.word	index@(triton_poi_fused_mul_sum_2)
        /*0008*/ 	.word	0x00000014


	//----- nvinfo : EIATTR_MIN_STACK_SIZE
	.align		4
.L_1:
        /*000c*/ 	.byte	0x04, 0x12
        /*000e*/ 	.short	(.L_3 - .L_2)
	.align		4
.L_2:
        /*0010*/ 	.word	index@(triton_poi_fused_mul_sum_2)
        /*0014*/ 	.word	0x00000000


	//----- nvinfo : EIATTR_FRAME_SIZE
	.align		4
.L_3:
        /*0018*/ 	.byte	0x04, 0x11
        /*001a*/ 	.short	(.L_5 - .L_4)
	.align		4
.L_4:
        /*001c*/ 	.word	index@(triton_poi_fused_mul_sum_2)
        /*0020*/ 	.word	0x00000000


	//----- nvinfo : EIATTR_MIN_STACK_SIZE
	.align		4
.L_5:
        /*0024*/ 	.byte	0x04, 0x12
        /*0026*/ 	.short	(.L_7 - .L_6)
	.align		4
.L_6:
        /*0028*/ 	.word	index@(triton_poi_fused_mul_sum_2)
        /*002c*/ 	.word	0x00000000
.L_7:


//--------------------- .nv.info.triton_poi_fused_mul_sum_2 --------------------------
	.section	.nv.info.triton_poi_fused_mul_sum_2,"",@"SHT_CUDA_INFO"
	.sectionflags	@""
	.align	4


	//----- nvinfo : EIATTR_CUDA_API_VERSION
	.align		4
        /*0000*/ 	.byte	0x04, 0x37
        /*0002*/ 	.short	(.L_9 - .L_8)
.L_8:
        /*0004*/ 	.word	0x0000007c


	//----- nvinfo : EIATTR_KPARAM_INFO
	.align		4
.L_9:
        /*0008*/ 	.byte	0x04, 0x17
        /*000a*/ 	.short	(.L_11 - .L_10)
.L_10:
        /*000c*/ 	.word	0x00000000
        /*0010*/ 	.short	0x0003
        /*0012*/ 	.short	0x0018
        /*0014*/ 	.byte	0x00, 0xf0, 0x11, 0x00


	//----- nvinfo : EIATTR_KPARAM_INFO
	.align		4
.L_11:
        /*0018*/ 	.byte	0x04, 0x17
        /*001a*/ 	.short	(.L_13 - .L_12)
.L_12:
        /*001c*/ 	.word	0x00000000
        /*0020*/ 	.short	0x0002
        /*0022*/ 	.short	0x0010
        /*0024*/ 	.byte	0x00, 0xf4, 0x21, 0x00


	//----- nvinfo : EIATTR_KPARAM_INFO
	.align		4
.L_13:
        /*0028*/ 	.byte	0x04, 0x17
        /*002a*/ 	.short	(.L_15 - .L_14)
.L_14:
        /*002c*/ 	.word	0x00000000
        /*0030*/ 	.short	0x0001
        /*0032*/ 	.short	0x0008
        /*0034*/ 	.byte	0x00, 0xf4, 0x21, 0x00


	//----- nvinfo : EIATTR_KPARAM_INFO
	.align		4
.L_15:
        /*0038*/ 	.byte	0x04, 0x17
        /*003a*/ 	.short	(.L_17 - .L_16)
.L_16:
        /*003c*/ 	.word	0x00000000
        /*0040*/ 	.short	0x0000
        /*0042*/ 	.short	0x0000
        /*0044*/ 	.byte	0x00, 0xf4, 0x21, 0x00


	//----- nvinfo : EIATTR_SPARSE_MMA_MASK
	.align		4
.L_17:
        /*0048*/ 	.byte	0x03, 0x50
        /*004a*/ 	.short	0x0000


	//----- nvinfo : EIATTR_MAXREG_COUNT
	.align		4
        /*004c*/ 	.byte	0x03, 0x1b
        /*004e*/ 	.short	0x00ff


	//----- nvinfo : EIATTR_EXIT_INSTR_OFFSETS
	.align		4
        /*0050*/ 	.byte	0x04, 0x1c
        /*0052*/ 	.short	(.L_19 - .L_18)


	//   ....[0]....
.L_18:
        /*0054*/ 	.word	0x00000320


	//   ....[1]....
        /*0058*/ 	.word	0x00000340


	//----- nvinfo : EIATTR_REQNTID
	.align		4
.L_19:
        /*005c*/ 	.byte	0x04, 0x10
        /*005e*/ 	.short	(.L_21 - .L_20)
.L_20:
        /*0060*/ 	.word	0x00000080
        /*0064*/ 	.word	0x00000001
        /*0068*/ 	.word	0x00000001


	//----- nvinfo : EIATTR_CBANK_PARAM_SIZE
	.align		4
.L_21:
        /*006c*/ 	.byte	0x03, 0x19
        /*006e*/ 	.short	0x001c


	//----- nvinfo : EIATTR_PARAM_CBANK
	.align		4
        /*0070*/ 	.byte	0x04, 0x0a
        /*0072*/ 	.short	(.L_23 - .L_22)
	.align		4
.L_22:
        /*0074*/ 	.word	index@(.nv.constant0.triton_poi_fused_mul_sum_2)
        /*0078*/ 	.short	0x0210
        /*007a*/ 	.short	0x001c


	//----- nvinfo : EIATTR_SW_WAR
	.align		4
.L_23:
        /*007c*/ 	.byte	0x04, 0x36
        /*007e*/ 	.short	(.L_25 - .L_24)
.L_24:
        /*0080*/ 	.word	0x00000008
.L_25:


//--------------------- .nv.callgraph             --------------------------
	.section	.nv.callgraph,"",@"SHT_CUDA_CALLGRAPH"
	.align	4
	.sectionentsize	8
	.align		4
        /*0000*/ 	.word	0x00000000
	.align		4
        /*0004*/ 	.word	0xffffffff
	.align		4
        /*0008*/ 	.word	0x00000000
	.align		4
        /*000c*/ 	.word	0xfffffffe
	.align		4
        /*0010*/ 	.word	0x00000000
	.align		4
        /*0014*/ 	.word	0xfffffffd
	.align		4
        /*0018*/ 	.word	0x00000000
	.align		4
        /*001c*/ 	.word	0xfffffffc


//--------------------- .text.triton_poi_fused_mul_sum_2 --------------------------
	.section	.text.triton_poi_fused_mul_sum_2,"ax",@progbits
	.align	128
        .global         triton_poi_fused_mul_sum_2
        .type           triton_poi_fused_mul_sum_2,@function
        .size           triton_poi_fused_mul_sum_2,(.L_x_1 - triton_poi_fused_mul_sum_2)
        .other          triton_poi_fused_mul_sum_2,@"STO_CUDA_ENTRY STV_DEFAULT"
triton_poi_fused_mul_sum_2:
.text.triton_poi_fused_mul_sum_2:
[----:B------:R-:W0:Y:S02]  /*0000*/  LDC R1, c[0x0][0x28] ;  /* 0x00000a00ff017b82 */ /* 0x000e240000000800 */
[----:B------:R-:W1:Y:S01]  /*0010*/  S2R R0, SR_TID.X ;  /* 0x0000000000007919 */ /* 0x000e620000002100 */
[----:B------:R-:W2:Y:S01]  /*0020*/  LDC.64 R4, c[0x0][0x218] ;  /* 0x00008600ff047b82 */ /* 0x000ea20000000a00 */
[----:B------:R-:W-:Y:S01]  /*0030*/  CS2R R12, SRZ ;  /* 0x00000000000c7805 */ /* 0x000fe2000001ff00 */
[----:B------:R-:W-:Y:S01]  /*0040*/  ULDC.64 UR4, c[0x0][0x208] ;  /* 0x0000820000047ab9 */ /* 0x000fe20000000a00 */
[----:B------:R-:W3:Y:S01]  /*0050*/  S2R R9, SR_CTAID.X ;  /* 0x0000000000097919 */ /* 0x000ee20000002500 */
[----:B------:R-:W-:-:S04]  /*0060*/  CS2R R14, SRZ ;  /* 0x00000000000e7805 */ /* 0x000fc8000001ff00 */
[----:B------:R-:W4:Y:S01]  /*0070*/  LDC.64 R2, c[0x0][0x210] ;  /* 0x00008400ff027b82 */ /* 0x000f220000000a00 */
[----:B-1----:R-:W-:Y:S01]  /*0080*/  IMAD.SHL.U32 R0, R0, 0x2, RZ ;  /* 0x0000000200007824 */ /* 0x002fe200078e00ff */
[----:B---3--:R-:W-:-:S04]  /*0090*/  SHF.R.S32.HI R11, RZ, 0x17, R9 ;  /* 0x00000017ff0b7819 */ /* 0x008fc80000011409 */
[----:B------:R-:W-:Y:S02]  /*00a0*/  LOP3.LUT R0, R0, 0xfe, RZ, 0xc0, !PT ;  /* 0x000000fe00007812 */ /* 0x000fe400078ec0ff */
[----:B------:R-:W-:-:S03]  /*00b0*/  SGXT R11, R11, 0x1 ;  /* 0x000000010b0b781a */ /* 0x000fc60000000200 */
[----:B------:R-:W-:-:S05]  /*00c0*/  IMAD R0, R9, 0x100, R0 ;  /* 0x0000010009007824 */ /* 0x000fca00078e0200 */
[----:B------:R-:W-:Y:S02]  /*00d0*/  SHF.R.S32.HI R7, RZ, 0x1f, R0 ;  /* 0x0000001fff077819 */ /* 0x000fe40000011400 */
[-C--:B------:R-:W-:Y:S02]  /*00e0*/  LEA.HI R11, R11, R0.reuse, RZ, 0x4 ;  /* 0x000000000b0b7211 */ /* 0x080fe400078f20ff */
[----:B------:R-:W-:Y:S02]  /*00f0*/  LEA.HI R7, R7, R0, RZ, 0x2 ;  /* 0x0000000007077211 */ /* 0x000fe400078f10ff */
[----:B------:R-:W-:Y:S02]  /*0100*/  SHF.R.S32.HI R8, RZ, 0x4, R11 ;  /* 0x00000004ff087819 */ /* 0x000fe4000001140b */
[--C-:B------:R-:W-:Y:S02]  /*0110*/  SHF.R.S32.HI R6, RZ, 0x2, R7.reuse ;  /* 0x00000002ff067819 */ /* 0x100fe40000011407 */
[----:B------:R-:W-:-:S02]  /*0120*/  SHF.R.S32.HI R9, RZ, 0x1f, R7 ;  /* 0x0000001fff097819 */ /* 0x000fc40000011407 */
[----:B------:R-:W-:Y:S02]  /*0130*/  LOP3.LUT R7, R7, 0xfffffffc, RZ, 0xc0, !PT ;  /* 0xfffffffc07077812 */ /* 0x000fe400078ec0ff */
[----:B------:R-:W-:Y:S02]  /*0140*/  LEA.HI R9, R9, R6, RZ, 0x4 ;  /* 0x0000000609097211 */ /* 0x000fe400078f20ff */
[C---:B------:R-:W-:Y:S01]  /*0150*/  ISETP.GE.AND P0, PT, R0.reuse, 0x100, PT ;  /* 0x000001000000780c */ /* 0x040fe20003f06270 */
[----:B------:R-:W-:Y:S01]  /*0160*/  IMAD.IADD R7, R0, 0x1, -R7 ;  /* 0x0000000100077824 */ /* 0x000fe200078e0a07 */
[----:B------:R-:W-:-:S03]  /*0170*/  LOP3.LUT R9, R9, 0xfffffff0, RZ, 0xc0, !PT ;  /* 0xfffffff009097812 */ /* 0x000fc600078ec0ff */
[----:B------:R-:W-:Y:S02]  /*0180*/  IMAD R11, R8, 0x4, R7 ;  /* 0x00000004080b7824 */ /* 0x000fe400078e0207 */
[----:B------:R-:W-:Y:S02]  /*0190*/  IMAD.IADD R7, R6, 0x1, -R9 ;  /* 0x0000000106077824 */ /* 0x000fe400078e0a09 */
[----:B--2---:R-:W-:Y:S01]  /*01a0*/  IMAD.WIDE R8, R11, 0x4, R4 ;  /* 0x000000040b087825 */ /* 0x004fe200078e0204 */
[----:B------:R-:W-:Y:S02]  /*01b0*/  CS2R R10, SRZ ;  /* 0x00000000000a7805 */ /* 0x000fe4000001ff00 */
[----:B------:R-:W-:Y:S01]  /*01c0*/  CS2R R16, SRZ ;  /* 0x0000000000107805 */ /* 0x000fe2000001ff00 */
[----:B------:R-:W1:Y:S01]  /*01d0*/  LDC.64 R4, c[0x0][0x220] ;  /* 0x00008800ff047b82 */ /* 0x000e620000000a00 */
[----:B----4-:R-:W-:-:S05]  /*01e0*/  IMAD.WIDE R6, R7, 0x4, R2 ;  /* 0x0000000407067825 */ /* 0x010fca00078e0202 */
[----:B------:R-:W2:Y:S04]  /*01f0*/  @!P0 LDG.E.EL R10, desc[UR4][R6.64] ;  /* 0x00000004060a8981 */ /* 0x000ea8000c2e1900 */
[----:B------:R-:W2:Y:S04]  /*0200*/  @!P0 LDG.E.EL R13, desc[UR4][R6.64+0x40] ;  /* 0x00004004060d8981 */ /* 0x000ea8000c2e1900 */
[----:B------:R-:W3:Y:S04]  /*0210*/  @!P0 LDG.E.EL R11, desc[UR4][R6.64] ;  /* 0x00000004060b8981 */ /* 0x000ee8000c2e1900 */
[----:B------:R-:W3:Y:S01]  /*0220*/  @!P0 LDG.E.EL R12, desc[UR4][R6.64+0x40] ;  /* 0x00004004060c8981 */ /* 0x000ee2000c2e1900 */
[----:B------:R-:W-:-:S03]  /*0230*/  CS2R R2, SRZ ;  /* 0x0000000000027805 */ /* 0x000fc6000001ff00 */
[----:B------:R-:W4:Y:S04]  /*0240*/  @!P0 LDG.E.EL R14, desc[UR4][R6.64+0x80] ;  /* 0x00008004060e8981 */ /* 0x000f28000c2e1900 */
[----:B------:R-:W5:Y:S04]  /*0250*/  @!P0 LDG.E.EL R15, desc[UR4][R6.64+0x80] ;  /* 0x00008004060f8981 */ /* 0x000f68000c2e1900 */
[----:B------:R-:W5:Y:S04]  /*0260*/  @!P0 LDG.E.EL R16, desc[UR4][R6.64+0xc0] ;  /* 0x0000c00406108981 */ /* 0x000f68000c2e1900 */
[----:B------:R-:W5:Y:S04]  /*0270*/  @!P0 LDG.E.EL R17, desc[UR4][R6.64+0xc0] ;  /* 0x0000c00406118981 */ /* 0x000f68000c2e1900 */
[----:B------:R-:W5:Y:S01]  /*0280*/  @!P0 LDG.E.EL.64 R2, desc[UR4][R8.64] ;  /* 0x0000000408028981 */ /* 0x000f62000c2e1b00 */
[----:B-1----:R-:W-:-:S04]  /*0290*/  IMAD.WIDE R4, R0, 0x4, R4 ;  /* 0x0000000400047825 */ /* 0x002fc800078e0204 */
[----:B--2---:R-:W-:Y:S01]  /*02a0*/  FADD R13, R13, R10 ;  /* 0x0000000a0d0d7221 */ /* 0x004fe20000000000 */
[----:B---3--:R-:W-:-:S03]  /*02b0*/  FADD R12, R12, R11 ;  /* 0x0000000b0c0c7221 */ /* 0x008fc60000000000 */
[----:B----4-:R-:W-:Y:S01]  /*02c0*/  FADD R13, R13, R14 ;  /* 0x0000000e0d0d7221 */ /* 0x010fe20000000000 */
[----:B-----5:R-:W-:-:S03]  /*02d0*/  FADD R12, R12, R15 ;  /* 0x0000000f0c0c7221 */ /* 0x020fc60000000000 */
[----:B------:R-:W-:Y:S01]  /*02e0*/  FADD R13, R13, R16 ;  /* 0x000000100d0d7221 */ /* 0x000fe20000000000 */
[----:B------:R-:W-:-:S03]  /*02f0*/  FADD R12, R12, R17 ;  /* 0x000000110c0c7221 */ /* 0x000fc60000000000 */
[----:B------:R-:W-:Y:S01]  /*0300*/  FMUL R2, R13, R2 ;  /* 0x000000020d027220 */ /* 0x000fe20000400000 */
[----:B------:R-:W-:Y:S01]  /*0310*/  FMUL R3, R12, R3 ;  /* 0x000000030c037220 */ /* 0x000fe20000400000 */
[----:B------:R-:W-:Y:S06]  /*0320*/  @P0 EXIT ;  /* 0x000000000000094d */ /* 0x000fec0003800000 */
[----:B------:R-:W-:Y:S01]  /*0330*/  STG.E.64 desc[UR4][R4.64], R2 ;  /* 0x0000000204007986 */ /* 0x000fe2000c101b04 */
[----:B------:R-:W-:Y:S05]  /*0340*/  EXIT ;  /* 0x000000000000794d */ /* 0x000fea0003800000 */
.L_x_0:
[----:B------:R-:W-:-:S00]  /*0350*/  BRA `(.L_x_0) ;  /* 0xfffffffc00fc7947 */ /* 0x000fc0000383ffff */
[----:B------:R-:W-:-:S00]  /*0360*/  NOP ;  /* 0x0000000000007918 */ /* 0x000fc00000000000 */
        /* <DEDUP_REMOVED lines=9> */
.L_x_1:


//--------------------- .nv.constant0.triton_poi_fused_mul_sum_2 --------------------------
	.section	.nv.constant0.triton_poi_fused_mul_sum_2,"a",@progbits
	.sectionflags	@""
	.align	4
.nv.constant0.triton_poi_fused_mul_sum_2:
	.zero		556
